//
// Generated by NVIDIA NVVM Compiler
//
// Compiler Build ID: CL-36424714
// Cuda compilation tools, release 13.0, V13.0.88
// Based on NVVM 20.0.0
//

.version 9.0
.target sm_100
.address_size 64

	// .globl	_Z18reverseIndexKernelv
.extern .func  (.param .b32 func_retval0) vprintf
(
	.param .b64 vprintf_param_0,
	.param .b64 vprintf_param_1
)
;
.global .align 1 .b8 $str[41] = {66, 108, 111, 99, 107, 32, 37, 100, 44, 32, 84, 104, 114, 101, 97, 100, 32, 37, 100, 32, 45, 62, 32, 114, 101, 118, 101, 114, 115, 101, 32, 105, 110, 100, 101, 120, 32, 37, 100, 10};

.visible .entry _Z18reverseIndexKernelv()
{
	.local .align 8 .b8 	__local_depot0[16];
	.reg .b64 	%SP;
	.reg .b64 	%SPL;
	.reg .b32 	%r<8>;
	.reg .b64 	%rd<5>;

	mov.u64 	%SPL, __local_depot0;
	cvta.local.u64 	%SP, %SPL;
	add.u64 	%rd1, %SP, 0;
	add.u64 	%rd2, %SPL, 0;
	mov.u32 	%r1, %ntid.x;
	mov.u32 	%r2, %tid.x;
	not.b32 	%r3, %r2;
	add.s32 	%r4, %r1, %r3;
	mov.u32 	%r5, %ctaid.x;
	st.local.v2.u32 	[%rd2], {%r5, %r2};
	st.local.u32 	[%rd2+8], %r4;
	mov.u64 	%rd3, $str;
	cvta.global.u64 	%rd4, %rd3;
	{ // callseq 0, 0
	.param .b64 param0;
	st.param.b64 	[param0], %rd4;
	.param .b64 param1;
	st.param.b64 	[param1], %rd1;
	.param .b32 retval0;
	call.uni (retval0), 
	vprintf, 
	(
	param0, 
	param1
	);
	ld.param.b32 	%r6, [retval0];
	} // callseq 0
	ret;

}


// ===== COMPILED SASS (sm_100) =====

	.target	sm_100

	.elftype	@"ET_EXEC"


//--------------------- .note.nv.tkinfo           --------------------------
	.section	.note.nv.tkinfo,"",@"SHT_NOTE"
	.sectionflags	@"SHF_NOTE_NV_TKINFO"
	.tkinfo
        /*0018*/ 	.word	0x00000002
        /*0030*/ 	.string	""
        /*0030*/ 	.string	"ptxas"
        /*0030*/ 	.string	"Cuda compilation tools, release 13.0, V13.0.88"
        /*0030*/ 	.string	"Build cuda_13.0.r13.0/compiler.36424714_0"
        /*0030*/ 	.string	"-arch sm_100 -m 64 "



//--------------------- .note.nv.cuinfo           --------------------------
	.section	.note.nv.cuinfo,"",@"SHT_NOTE"
	.sectionflags	@"SHF_NOTE_NV_CUINFO"
        /*0018*/ 	.short	0x0002
        /*001a*/ 	.short	0x0064
        /*001c*/ 	.short	0x0082
	.zero		2


//--------------------- .nv.info                  --------------------------
	.section	.nv.info,"",@"SHT_CUDA_INFO"
	.align	4


	//----- nvinfo : EIATTR_REGCOUNT
	.align		4
        /*0000*/ 	.byte	0x04, 0x2f
        /*0002*/ 	.short	(.L_2 - .L_1)
	.align		4
.L_1:
        /*0004*/ 	.word	index@(_Z18reverseIndexKernelv)
        /*0008*/ 	.word	0x00000018


	//----- nvinfo : EIATTR_FRAME_SIZE
	.align		4
.L_2:
        /*000c*/ 	.byte	0x04, 0x11
        /*000e*/ 	.short	(.L_4 - .L_3)
	.align		4
.L_3:
        /*0010*/ 	.word	index@(_Z18reverseIndexKernelv)
        /*0014*/ 	.word	0x00000010


	//----- nvinfo : EIATTR_MIN_STACK_SIZE
	.align		4
.L_4:
        /*0018*/ 	.byte	0x04, 0x12
        /*001a*/ 	.short	(.L_6 - .L_5)
	.align		4
.L_5:
        /*001c*/ 	.word	index@(_Z18reverseIndexKernelv)
        /*0020*/ 	.word	0x00000010
.L_6:


//--------------------- .nv.compat                --------------------------
	.section	.nv.compat,"",@"SHT_CUDA_COMPAT_INFO"
	.align	4
        /*0000*/ 	.byte	0x02, 0x09, 0x00, 0x00, 0x02, 0x02, 0x01, 0x00, 0x02, 0x05, 0x05, 0x00, 0x03, 0x07, 0x01, 0x01
        /*0010*/ 	.byte	0x02, 0x03, 0x00, 0x00, 0x02, 0x06, 0x01, 0x00, 0x04, 0x0b, 0x08, 0x00, 0x09, 0x00, 0x00, 0x00
        /*0020*/ 	.byte	0x00, 0x00, 0x00, 0x00


//--------------------- .nv.info._Z18reverseIndexKernelv --------------------------
	.section	.nv.info._Z18reverseIndexKernelv,"",@"SHT_CUDA_INFO"
	.sectionflags	@""
	.align	4


	//----- nvinfo : EIATTR_CUDA_API_VERSION
	.align		4
        /*0000*/ 	.byte	0x04, 0x37
        /*0002*/ 	.short	(.L_8 - .L_7)
.L_7:
        /*0004*/ 	.word	0x00000082


	//----- nvinfo : EIATTR_SPARSE_MMA_MASK
	.align		4
.L_8:
        /*0008*/ 	.byte	0x03, 0x50
        /*000a*/ 	.short	0x0000


	//----- nvinfo : EIATTR_MAXREG_COUNT
	.align		4
        /*000c*/ 	.byte	0x03, 0x1b
        /*000e*/ 	.short	0x00ff


	//----- nvinfo : EIATTR_EXTERNS
	.align		4
        /*0010*/ 	.byte	0x04, 0x0f
        /*0012*/ 	.short	(.L_10 - .L_9)


	//   ....[0]....
	.align		4
.L_9:
        /*0014*/ 	.word	index@(vprintf)


	//----- nvinfo : EIATTR_MERCURY_ISA_VERSION
	.align		4
.L_10:
        /*0018*/ 	.byte	0x03, 0x5f
        /*001a*/ 	.short	0x0101


	//----- nvinfo : EIATTR_VRC_CTA_INIT_COUNT
	.align		4
        /*001c*/ 	.byte	0x02, 0x4a
	.zero		1
	.zero		1


	//----- nvinfo : EIATTR_SYSCALL_OFFSETS
	.align		4
        /*0020*/ 	.byte	0x04, 0x46
        /*0022*/ 	.short	(.L_12 - .L_11)


	//   ....[0]....
.L_11:
        /*0024*/ 	.word	0x00000130


	//----- nvinfo : EIATTR_EXIT_INSTR_OFFSETS
	.align		4
.L_12:
        /*0028*/ 	.byte	0x04, 0x1c
        /*002a*/ 	.short	(.L_14 - .L_13)


	//   ....[0]....
.L_13:
        /*002c*/ 	.word	0x00000140


	//----- nvinfo : EIATTR_SW_WAR
	.align		4
.L_14:
        /*0030*/ 	.byte	0x04, 0x36
        /*0032*/ 	.short	(.L_16 - .L_15)
.L_15:
        /*0034*/ 	.word	0x00000008
.L_16:


//--------------------- .nv.callgraph             --------------------------
	.section	.nv.callgraph,"",@"SHT_CUDA_CALLGRAPH"
	.align	4
	.sectionentsize	8
	.align		4
        /*0000*/ 	.word	0x00000000
	.align		4
        /*0004*/ 	.word	0xffffffff
	.align		4
        /*0008*/ 	.word	index@(_Z18reverseIndexKernelv)
	.align		4
        /*000c*/ 	.word	index@(vprintf)
	.align		4
        /*0010*/ 	.word	0x00000000
	.align		4
        /*0014*/ 	.word	0xfffffffe
	.align		4
        /*0018*/ 	.word	0x00000000
	.align		4
        /*001c*/ 	.word	0xfffffffd
	.align		4
        /*0020*/ 	.word	0x00000000
	.align		4
        /*0024*/ 	.word	0xfffffffc


//--------------------- .nv.constant4             --------------------------
	.section	.nv.constant4,"a",@progbits
	.align	8
	.align		8
.nv.constant4:
        /*0000*/ 	.dword	vprintf
	.align		8
        /*0008*/ 	.dword	$str


//--------------------- .text._Z18reverseIndexKernelv --------------------------
	.section	.text._Z18reverseIndexKernelv,"ax",@progbits
	.align	128
        .global         _Z18reverseIndexKernelv
        .type           _Z18reverseIndexKernelv,@function
        .size           _Z18reverseIndexKernelv,(.L_x_2 - _Z18reverseIndexKernelv)
        .other          _Z18reverseIndexKernelv,@"STO_CUDA_ENTRY STV_DEFAULT"
_Z18reverseIndexKernelv:
.text._Z18reverseIndexKernelv:
[----:B------:R-:W0:Y:S01]  /*0000*/  LDC R1, c[0x0][0x37c] ;  /* 0x0000df00ff017b82 */ /* 0x000e220000000800 */
[----:B------:R-:W1:Y:S01]  /*0010*/  S2R R9, SR_TID.X ;  /* 0x0000000000097919 */ /* 0x000e620000002100 */
[----:B------:R-:W2:Y:S01]  /*0020*/  LDCU UR5, c[0x0][0x2fc] ;  /* 0x00005f80ff0577ac */ /* 0x000ea20008000800 */
[----:B------:R-:W-:Y:S01]  /*0030*/  MOV R2, 0x0 ;  /* 0x0000000000027802 */ /* 0x000fe20000000f00 */
[----:B0-----:R-:W-:Y:S01]  /*0040*/  VIADD R1, R1, 0xfffffff0 ;  /* 0xfffffff001017836 */ /* 0x001fe20000000000 */
[----:B------:R-:W0:Y:S01]  /*0050*/  S2R R8, SR_CTAID.X ;  /* 0x0000000000087919 */ /* 0x000e220000002500 */
[----:B------:R-:W3:Y:S03]  /*0060*/  LDCU UR6, c[0x0][0x360] ;  /* 0x00006c00ff0677ac */ /* 0x000ee60008000800 */
[----:B------:R-:W4:Y:S01]  /*0070*/  LDC.64 R2, c[0x4][R2] ;  /* 0x0100000002027b82 */ /* 0x000f220000000a00 */
[----:B------:R-:W5:Y:S02]  /*0080*/  LDCU UR4, c[0x0][0x2f8] ;  /* 0x00005f00ff0477ac */ /* 0x000f640008000800 */
[----:B-----5:R-:W-:-:S04]  /*0090*/  IADD3 R6, P0, PT, R1, UR4, RZ ;  /* 0x0000000401067c10 */ /* 0x020fc8000ff1e0ff */
[----:B--2---:R-:W-:Y:S02]  /*00a0*/  IADD3.X R7, PT, PT, RZ, UR5, RZ, P0, !PT ;  /* 0x00000005ff077c10 */ /* 0x004fe400087fe4ff */
[----:B-1----:R-:W-:Y:S01]  /*00b0*/  LOP3.LUT R0, RZ, R9, RZ, 0x33, !PT ;  /* 0x00000009ff007212 */ /* 0x002fe200078e33ff */
[----:B0-----:R0:W-:Y:S04]  /*00c0*/  STL.64 [R1], R8 ;  /* 0x0000000801007387 */ /* 0x0011e80000100a00 */
[----:B---3--:R-:W-:Y:S01]  /*00d0*/  VIADD R0, R0, UR6 ;  /* 0x0000000600007c36 */ /* 0x008fe20008000000 */
[----:B------:R-:W1:Y:S04]  /*00e0*/  LDCU.64 UR6, c[0x4][0x8] ;  /* 0x01000100ff0677ac */ /* 0x000e680008000a00 */
[----:B------:R0:W-:Y:S01]  /*00f0*/  STL [R1+0x8], R0 ;  /* 0x0000080001007387 */ /* 0x0001e20000100800 */
[----:B-1----:R-:W-:Y:S01]  /*0100*/  MOV R4, UR6 ;  /* 0x0000000600047c02 */ /* 0x002fe20008000f00 */
[----:B0---4-:R-:W-:-:S07]  /*0110*/  IMAD.U32 R5, RZ, RZ, UR7 ;  /* 0x00000007ff057e24 */ /* 0x011fce000f8e00ff */
[----:B------:R-:W-:-:S07]  /*0120*/  LEPC R20, `(.L_x_0) ;  /* 0x000000001014794e */ /* 0x000fce0000000000 */
[----:B------:R-:W-:Y:S05]  /*0130*/  CALL.ABS.NOINC R2 ;  /* 0x0000000002007343 */ /* 0x000fea0003c00000 */
.L_x_0:
[----:B------:R-:W-:Y:S05]  /*0140*/  EXIT ;  /* 0x000000000000794d */ /* 0x000fea0003800000 */
.L_x_1:
[----:B------:R-:W-:-:S00]  /*0150*/  BRA `(.L_x_1) ;  /* 0xfffffffc00fc7947 */ /* 0x000fc0000383ffff */
[----:B------:R-:W-:-:S00]  /*0160*/  NOP ;  /* 0x0000000000007918 */ /* 0x000fc00000000000 */
        /* <DEDUP_REMOVED lines=9> */
.L_x_2:


//--------------------- .nv.global.init           --------------------------
	.section	.nv.global.init,"aw",@progbits
.nv.global.init:
	.type		$str,@object
	.size		$str,(.L_0 - $str)
$str:
        /*0000*/ 	.byte	0x42, 0x6c, 0x6f, 0x63, 0x6b, 0x20, 0x25, 0x64, 0x2c, 0x20, 0x54, 0x68, 0x72, 0x65, 0x61, 0x64
        /*0010*/ 	.byte	0x20, 0x25, 0x64, 0x20, 0x2d, 0x3e, 0x20, 0x72, 0x65, 0x76, 0x65, 0x72, 0x73, 0x65, 0x20, 0x69
        /*0020*/ 	.byte	0x6e, 0x64, 0x65, 0x78, 0x20, 0x25, 0x64, 0x0a, 0x00
.L_0:


//--------------------- .nv.shared.reserved.0     --------------------------
	.section	.nv.shared.reserved.0,"aw",@nobits
	.weak		__nv_reservedSMEM_offset_0_alias
	.size		__nv_reservedSMEM_offset_0_alias, 0, 64
	.other		__nv_reservedSMEM_offset_0_alias,@"STO_CUDA_RESERVED_SHARED STV_DEFAULT"
__nv_reservedSMEM_offset_0_alias:
	.zero		0
	.zero		64


//--------------------- .nv.constant0._Z18reverseIndexKernelv --------------------------
	.section	.nv.constant0._Z18reverseIndexKernelv,"a",@progbits
	.sectionflags	@""
	.align	4
.nv.constant0._Z18reverseIndexKernelv:
	.zero		896


//--------------------- SYMBOLS --------------------------

	.type		.nv.reservedSmem.offset0,@object
	.size		.nv.reservedSmem.offset0,0x4
	.type		vprintf,@function
